	.headerflags	@"EF_CUDA_TEXMODE_UNIFIED EF_CUDA_64BIT_ADDRESS EF_CUDA_ACCELERATORS EF_CUDA_SM90 EF_CUDA_VIRTUAL_SM(EF_CUDA_SM90)"
	.elftype	@"ET_EXEC"


//--------------------- .nv.info                  --------------------------
	.section	.nv.info,"",@"SHT_CUDA_INFO"
	.align	4


	//----- nvinfo : EIATTR_REGCOUNT
	.align		4
        /*0000*/ 	.byte	0x04, 0x2f
        /*0002*/ 	.short	(.L_1 - .L_0)
	.align		4
.L_0:
        /*0004*/ 	.word	index@(triton_poi_fused_add_convolution_relu_sigmoid_1)
        /*0008*/ 	.word	0x00000020


	//----- nvinfo : EIATTR_MIN_STACK_SIZE
	.align		4
.L_1:
        /*000c*/ 	.byte	0x04, 0x12
        /*000e*/ 	.short	(.L_3 - .L_2)
	.align		4
.L_2:
        /*0010*/ 	.word	index@(triton_poi_fused_add_convolution_relu_sigmoid_1)
        /*0014*/ 	.word	0x00000000


	//----- nvinfo : EIATTR_FRAME_SIZE
	.align		4
.L_3:
        /*0018*/ 	.byte	0x04, 0x11
        /*001a*/ 	.short	(.L_5 - .L_4)
	.align		4
.L_4:
        /*001c*/ 	.word	index@(triton_poi_fused_add_convolution_relu_sigmoid_1)
        /*0020*/ 	.word	0x00000000


	//----- nvinfo : EIATTR_MIN_STACK_SIZE
	.align		4
.L_5:
        /*0024*/ 	.byte	0x04, 0x12
        /*0026*/ 	.short	(.L_7 - .L_6)
	.align		4
.L_6:
        /*0028*/ 	.word	index@(triton_poi_fused_add_convolution_relu_sigmoid_1)
        /*002c*/ 	.word	0x00000000
.L_7:


//--------------------- .nv.info.triton_poi_fused_add_convolution_relu_sigmoid_1 --------------------------
	.section	.nv.info.triton_poi_fused_add_convolution_relu_sigmoid_1,"",@"SHT_CUDA_INFO"
	.sectionflags	@""
	.align	4


	//----- nvinfo : EIATTR_CUDA_API_VERSION
	.align		4
        /*0000*/ 	.byte	0x04, 0x37
        /*0002*/ 	.short	(.L_9 - .L_8)
.L_8:
        /*0004*/ 	.word	0x0000007c


	//----- nvinfo : EIATTR_KPARAM_INFO
	.align		4
.L_9:
        /*0008*/ 	.byte	0x04, 0x17
        /*000a*/ 	.short	(.L_11 - .L_10)
.L_10:
        /*000c*/ 	.word	0x00000000
        /*0010*/ 	.short	0x0004
        /*0012*/ 	.short	0x001c
        /*0014*/ 	.byte	0x00, 0xf0, 0x11, 0x00


	//----- nvinfo : EIATTR_KPARAM_INFO
	.align		4
.L_11:
        /*0018*/ 	.byte	0x04, 0x17
        /*001a*/ 	.short	(.L_13 - .L_12)
.L_12:
        /*001c*/ 	.word	0x00000000
        /*0020*/ 	.short	0x0003
        /*0022*/ 	.short	0x0018
        /*0024*/ 	.byte	0x00, 0xf0, 0x11, 0x00


	//----- nvinfo : EIATTR_KPARAM_INFO
	.align		4
.L_13:
        /*0028*/ 	.byte	0x04, 0x17
        /*002a*/ 	.short	(.L_15 - .L_14)
.L_14:
        /*002c*/ 	.word	0x00000000
        /*0030*/ 	.short	0x0002
        /*0032*/ 	.short	0x0010
        /*0034*/ 	.byte	0x00, 0xf4, 0x21, 0x00


	//----- nvinfo : EIATTR_KPARAM_INFO
	.align		4
.L_15:
        /*0038*/ 	.byte	0x04, 0x17
        /*003a*/ 	.short	(.L_17 - .L_16)
.L_16:
        /*003c*/ 	.word	0x00000000
        /*0040*/ 	.short	0x0001
        /*0042*/ 	.short	0x0008
        /*0044*/ 	.byte	0x00, 0xf4, 0x21, 0x00


	//----- nvinfo : EIATTR_KPARAM_INFO
	.align		4
.L_17:
        /*0048*/ 	.byte	0x04, 0x17
        /*004a*/ 	.short	(.L_19 - .L_18)
.L_18:
        /*004c*/ 	.word	0x00000000
        /*0050*/ 	.short	0x0000
        /*0052*/ 	.short	0x0000
        /*0054*/ 	.byte	0x00, 0xf4, 0x21, 0x00


	//----- nvinfo : EIATTR_SPARSE_MMA_MASK
	.align		4
.L_19:
        /*0058*/ 	.byte	0x03, 0x50
        /*005a*/ 	.short	0x0000


	//----- nvinfo : EIATTR_MAXREG_COUNT
	.align		4
        /*005c*/ 	.byte	0x03, 0x1b
        /*005e*/ 	.short	0x00ff


	//----- nvinfo : EIATTR_EXIT_INSTR_OFFSETS
	.align		4
        /*0060*/ 	.byte	0x04, 0x1c
        /*0062*/ 	.short	(.L_21 - .L_20)


	//   ....[0]....
.L_20:
        /*0064*/ 	.word	0x000010f0


	//   ....[1]....
        /*0068*/ 	.word	0x00001150


	//----- nvinfo : EIATTR_REQNTID
	.align		4
.L_21:
        /*006c*/ 	.byte	0x04, 0x10
        /*006e*/ 	.short	(.L_23 - .L_22)
.L_22:
        /*0070*/ 	.word	0x00000080
        /*0074*/ 	.word	0x00000001
        /*0078*/ 	.word	0x00000001


	//----- nvinfo : EIATTR_CBANK_PARAM_SIZE
	.align		4
.L_23:
        /*007c*/ 	.byte	0x03, 0x19
        /*007e*/ 	.short	0x0020


	//----- nvinfo : EIATTR_PARAM_CBANK
	.align		4
        /*0080*/ 	.byte	0x04, 0x0a
        /*0082*/ 	.short	(.L_25 - .L_24)
	.align		4
.L_24:
        /*0084*/ 	.word	index@(.nv.constant0.triton_poi_fused_add_convolution_relu_sigmoid_1)
        /*0088*/ 	.short	0x0210
        /*008a*/ 	.short	0x0020


	//----- nvinfo : EIATTR_SW_WAR
	.align		4
.L_25:
        /*008c*/ 	.byte	0x04, 0x36
        /*008e*/ 	.short	(.L_27 - .L_26)
.L_26:
        /*0090*/ 	.word	0x00000008
.L_27:


//--------------------- .nv.callgraph             --------------------------
	.section	.nv.callgraph,"",@"SHT_CUDA_CALLGRAPH"
	.align	4
	.sectionentsize	8
	.align		4
        /*0000*/ 	.word	0x00000000
	.align		4
        /*0004*/ 	.word	0xffffffff
	.align		4
        /*0008*/ 	.word	0x00000000
	.align		4
        /*000c*/ 	.word	0xfffffffe
	.align		4
        /*0010*/ 	.word	0x00000000
	.align		4
        /*0014*/ 	.word	0xfffffffd
	.align		4
        /*0018*/ 	.word	0x00000000
	.align		4
        /*001c*/ 	.word	0xfffffffc


//--------------------- .text.triton_poi_fused_add_convolution_relu_sigmoid_1 --------------------------
	.section	.text.triton_poi_fused_add_convolution_relu_sigmoid_1,"ax",@progbits
	.sectionflags	@"SHF_BARRIERS=1"
	.align	128
        .global         triton_poi_fused_add_convolution_relu_sigmoid_1
        .type           triton_poi_fused_add_convolution_relu_sigmoid_1,@function
        .size           triton_poi_fused_add_convolution_relu_sigmoid_1,(.L_x_1 - triton_poi_fused_add_convolution_relu_sigmoid_1)
        .other          triton_poi_fused_add_convolution_relu_sigmoid_1,@"STO_CUDA_ENTRY STV_DEFAULT"
triton_poi_fused_add_convolution_relu_sigmoid_1:
.text.triton_poi_fused_add_convolution_relu_sigmoid_1:
[----:B------:R-:W0:Y:S01]  /*0000*/  LDC R1, c[0x0][0x28] ;  /* 0x00000a00ff017b82 */ /* 0x000e220000000800 */
[----:B------:R-:W1:Y:S07]  /*0010*/  S2R R17, SR_CTAID.X ;  /* 0x0000000000117919 */ /* 0x000e6e0000002500 */
[----:B------:R-:W2:Y:S01]  /*0020*/  LDC.64 R8, c[0x0][0x218] ;  /* 0x00008600ff087b82 */ /* 0x000ea20000000a00 */
[----:B------:R-:W-:Y:S02]  /*0030*/  CS2R R4, SRZ ;  /* 0x0000000000047805 */ /* 0x000fe4000001ff00 */
[----:B------:R-:W-:Y:S01]  /*0040*/  CS2R R6, SRZ ;  /* 0x0000000000067805 */ /* 0x000fe2000001ff00 */
[----:B------:R-:W3:Y:S01]  /*0050*/  S2R R3, SR_TID.X ;  /* 0x0000000000037919 */ /* 0x000ee20000002100 */
[----:B------:R-:W-:-:S02]  /*0060*/  CS2R R12, SRZ ;  /* 0x00000000000c7805 */ /* 0x000fc4000001ff00 */
[----:B------:R-:W-:Y:S01]  /*0070*/  CS2R R14, SRZ ;  /* 0x00000000000e7805 */ /* 0x000fe2000001ff00 */
[----:B------:R-:W-:Y:S01]  /*0080*/  ULDC.64 UR6, c[0x0][0x208] ;  /* 0x0000820000067ab9 */ /* 0x000fe20000000a00 */
[----:B------:R-:W4:Y:S01]  /*0090*/  S2R R2, SR_CTAID.Y ;  /* 0x0000000000027919 */ /* 0x000f220000002600 */
[----:B------:R-:W5:Y:S01]  /*00a0*/  LDC.64 R22, c[0x0][0x210] ;  /* 0x00008400ff167b82 */ /* 0x000f620000000a00 */
[----:B-1----:R-:W-:Y:S02]  /*00b0*/  IMAD.SHL.U32 R17, R17, 0x20, RZ ;  /* 0x0000002011117824 */ /* 0x002fe400078e00ff */
[----:B---3--:R-:W-:Y:S01]  /*00c0*/  IMAD.SHL.U32 R0, R3, 0x4, RZ ;  /* 0x0000000403007824 */ /* 0x008fe200078e00ff */
[----:B------:R-:W-:Y:S01]  /*00d0*/  SHF.R.U32.HI R16, RZ, 0x3, R3 ;  /* 0x00000003ff107819 */ /* 0x000fe20000011603 */
[----:B----4-:R-:W-:-:S03]  /*00e0*/  IMAD.SHL.U32 R19, R2, 0x20, RZ ;  /* 0x0000002002137824 */ /* 0x010fc600078e00ff */
[----:B------:R-:W-:Y:S02]  /*00f0*/  LOP3.LUT R11, R17, 0x1c, R0, 0xf8, !PT ;  /* 0x0000001c110b7812 */ /* 0x000fe400078ef800 */
[----:B------:R-:W-:Y:S02]  /*0100*/  SGXT.U32 R16, R16, 0x4 ;  /* 0x000000041010781a */ /* 0x000fe40000000000 */
[C---:B------:R-:W-:Y:S01]  /*0110*/  ISETP.GE.AND P0, PT, R11.reuse, 0x100, PT ;  /* 0x000001000b00780c */ /* 0x040fe20003f06270 */
[----:B--2---:R-:W-:Y:S01]  /*0120*/  IMAD.WIDE R20, R11, 0x4, R8 ;  /* 0x000000040b147825 */ /* 0x004fe200078e0208 */
[----:B------:R-:W-:Y:S02]  /*0130*/  LOP3.LUT R10, R19, R16, RZ, 0xfc, !PT ;  /* 0x00000010130a7212 */ /* 0x000fe400078efcff */
[----:B------:R-:W-:-:S03]  /*0140*/  LOP3.LUT R8, R19, 0x10, R16, 0xfe, !PT ;  /* 0x0000001013087812 */ /* 0x000fc600078efe10 */
[--C-:B------:R-:W-:Y:S02]  /*0150*/  IMAD R25, R10, 0x100, R11.reuse ;  /* 0x000001000a197824 */ /* 0x100fe400078e020b */
[----:B------:R-:W-:Y:S02]  /*0160*/  IMAD R11, R8, 0x100, R11 ;  /* 0x00000100080b7824 */ /* 0x000fe400078e020b */
[--C-:B-----5:R-:W-:Y:S01]  /*0170*/  IMAD.WIDE R24, R25, 0x4, R22.reuse ;  /* 0x0000000419187825 */ /* 0x120fe200078e0216 */
[----:B------:R-:W-:Y:S01]  /*0180*/  CS2R R8, SRZ ;  /* 0x0000000000087805 */ /* 0x000fe2000001ff00 */
[----:B------:R1:W2:Y:S02]  /*0190*/  @!P0 LDG.E.EL.128 R4, desc[UR6][R20.64] ;  /* 0x0000000614048981 */ /* 0x0002a4000c2e1d00 */
[----:B------:R-:W-:Y:S01]  /*01a0*/  IMAD.WIDE R22, R11, 0x4, R22 ;  /* 0x000000040b167825 */ /* 0x000fe200078e0216 */
[----:B------:R-:W-:Y:S01]  /*01b0*/  CS2R R10, SRZ ;  /* 0x00000000000a7805 */ /* 0x000fe2000001ff00 */
[----:B------:R-:W2:Y:S05]  /*01c0*/  @!P0 LDG.E.EL.128 R12, desc[UR6][R24.64] ;  /* 0x00000006180c8981 */ /* 0x000eaa000c2e1d00 */
[----:B------:R-:W3:Y:S01]  /*01d0*/  @!P0 LDG.E.EL.128 R8, desc[UR6][R22.64] ;  /* 0x0000000616088981 */ /* 0x000ee2000c2e1d00 */
[----:B------:R-:W4:Y:S01]  /*01e0*/  S2UR UR5, SR_CgaCtaId ;  /* 0x00000000000579c3 */ /* 0x000f220000008800 */
[----:B------:R-:W-:Y:S01]  /*01f0*/  SHF.R.S32.HI R2, RZ, 0x1a, R2 ;  /* 0x0000001aff027819 */ /* 0x000fe20000011402 */
[----:B------:R-:W-:Y:S01]  /*0200*/  IMAD.SHL.U32 R27, R3, 0x80, RZ ;  /* 0x00000080031b7824 */ /* 0x000fe200078e00ff */
[----:B------:R-:W-:Y:S01]  /*0210*/  LOP3.LUT R19, R19, 0x1c, R0, 0xf8, !PT ;  /* 0x0000001c13137812 */ /* 0x000fe200078ef800 */
[----:B------:R-:W-:Y:S01]  /*0220*/  UMOV UR4, 0x400 ;  /* 0x0000040000047882 */ /* 0x000fe20000000000 */
[----:B------:R-:W-:-:S02]  /*0230*/  SGXT R2, R2, 0x1 ;  /* 0x000000010202781a */ /* 0x000fc40000000200 */
[----:B------:R-:W-:Y:S02]  /*0240*/  LOP3.LUT R27, R27, 0x380, RZ, 0xc0, !PT ;  /* 0x000003801b1b7812 */ /* 0x000fe400078ec0ff */
[----:B------:R-:W-:Y:S02]  /*0250*/  LEA.HI R2, R2, R19, RZ, 0xc ;  /* 0x0000001302027211 */ /* 0x000fe400078f60ff */
[----:B------:R-:W-:Y:S02]  /*0260*/  LOP3.LUT R29, R17, 0x10, R16, 0xfe, !PT ;  /* 0x00000010111d7812 */ /* 0x000fe400078efe10 */
[C---:B-1----:R-:W-:Y:S01]  /*0270*/  LOP3.LUT R20, R2.reuse, 0xfffff000, RZ, 0xc0, !PT ;  /* 0xfffff00002147812 */ /* 0x042fe200078ec0ff */
[----:B------:R-:W-:Y:S01]  /*0280*/  IMAD.SHL.U32 R18, R2, 0x100, RZ ;  /* 0x0000010002127824 */ /* 0x000fe200078e00ff */
[----:B------:R-:W-:Y:S02]  /*0290*/  LOP3.LUT R2, R27, R16, RZ, 0xfc, !PT ;  /* 0x000000101b027212 */ /* 0x000fe400078efcff */
[----:B------:R-:W-:-:S02]  /*02a0*/  ISETP.GE.AND P2, PT, R29, 0x100, PT ;  /* 0x000001001d00780c */ /* 0x000fc40003f46270 */
[----:B------:R-:W-:-:S04]  /*02b0*/  LOP3.LUT R18, R18, 0xfff00000, RZ, 0xc0, !PT ;  /* 0xfff0000012127812 */ /* 0x000fc800078ec0ff */
[----:B------:R-:W-:Y:S01]  /*02c0*/  IADD3 R20, R18, R19, -R20 ;  /* 0x0000001312147210 */ /* 0x000fe20007ffe814 */
[----:B----4-:R-:W-:Y:S01]  /*02d0*/  UPRMT UR4, UR5, 0x654, UR4 ;  /* 0x0000065405047896 */ /* 0x010fe20008000004 */
[----:B------:R-:W-:Y:S02]  /*02e0*/  LOP3.LUT R19, R17, R16, RZ, 0xfc, !PT ;  /* 0x0000001011137212 */ /* 0x000fe400078efcff */
[----:B------:R-:W-:Y:S01]  /*02f0*/  LOP3.LUT R17, R27, 0x20, RZ, 0xfc, !PT ;  /* 0x000000201b117812 */ /* 0x000fe200078efcff */
[--C-:B------:R-:W-:Y:S01]  /*0300*/  IMAD R16, R29, 0x1000, R20.reuse ;  /* 0x000010001d107824 */ /* 0x100fe200078e0214 */
[C---:B------:R-:W-:Y:S01]  /*0310*/  ISETP.GE.AND P1, PT, R19.reuse, 0x100, PT ;  /* 0x000001001300780c */ /* 0x040fe20003f26270 */
[----:B------:R-:W-:Y:S01]  /*0320*/  IMAD R19, R19, 0x1000, R20 ;  /* 0x0000100013137824 */ /* 0x000fe200078e0214 */
[----:B------:R-:W-:Y:S02]  /*0330*/  LEA.HI R21, R27, UR4, RZ, 0x1f ;  /* 0x000000041b157c11 */ /* 0x000fe4000f8ff8ff */
[----:B------:R-:W-:-:S03]  /*0340*/  SHF.R.U32.HI R17, RZ, 0x5, R17 ;  /* 0x00000005ff117819 */ /* 0x000fc60000011611 */
[----:B------:R-:W-:Y:S01]  /*0350*/  IMAD R21, R2, 0x4, R21 ;  /* 0x0000000402157824 */ /* 0x000fe200078e0215 */
[----:B------:R-:W-:-:S05]  /*0360*/  LEA R18, R17, UR4, 0x4 ;  /* 0x0000000411127c11 */ /* 0x000fca000f8e20ff */
[----:B------:R-:W-:Y:S02]  /*0370*/  IMAD R18, R2, 0x4, R18 ;  /* 0x0000000402127824 */ /* 0x000fe400078e0212 */
[----:B--2---:R-:W-:Y:S01]  /*0380*/  FADD R12, R4, R12 ;  /* 0x0000000c040c7221 */ /* 0x004fe20000000000 */
[----:B------:R-:W-:Y:S01]  /*0390*/  FADD R13, R5, R13 ;  /* 0x0000000d050d7221 */ /* 0x000fe20000000000 */
[----:B------:R-:W-:Y:S01]  /*03a0*/  FADD R28, R6, R14 ;  /* 0x0000000e061c7221 */ /* 0x000fe20000000000 */
[----:B---3--:R-:W-:Y:S01]  /*03b0*/  FADD R20, R4, R8 ;  /* 0x0000000804147221 */ /* 0x008fe20000000000 */
[----:B------:R-:W-:Y:S01]  /*03c0*/  LOP3.LUT R4, R27, 0x40, RZ, 0xfc, !PT ;  /* 0x000000401b047812 */ /* 0x000fe200078efcff */
[----:B------:R-:W-:Y:S01]  /*03d0*/  FADD R29, R5, R9 ;  /* 0x00000009051d7221 */ /* 0x000fe20000000000 */
[----:B------:R-:W-:Y:S01]  /*03e0*/  LOP3.LUT R8, R27, 0x60, RZ, 0xfc, !PT ;  /* 0x000000601b087812 */ /* 0x000fe200078efcff */
[----:B------:R1:W-:Y:S01]  /*03f0*/  STS [R21], R12 ;  /* 0x0000000c15007388 */ /* 0x0003e20000000800 */
[----:B------:R-:W2:Y:S01]  /*0400*/  LDC.64 R26, c[0x0][0x220] ;  /* 0x00008800ff1a7b82 */ /* 0x000ea20000000a00 */
[----:B------:R-:W-:-:S02]  /*0410*/  SHF.R.U32.HI R5, RZ, 0x5, R4 ;  /* 0x00000005ff057819 */ /* 0x000fc40000011604 */
[----:B------:R-:W-:Y:S01]  /*0420*/  SHF.R.U32.HI R4, RZ, 0x5, R8 ;  /* 0x00000005ff047819 */ /* 0x000fe20000011608 */
[----:B------:R-:W-:Y:S01]  /*0430*/  STS [R18+0x80], R13 ;  /* 0x0000800d12007388 */ /* 0x000fe20000000800 */
[----:B------:R-:W-:Y:S02]  /*0440*/  LEA R9, R5, UR4, 0x4 ;  /* 0x0000000405097c11 */ /* 0x000fe4000f8e20ff */
[----:B------:R-:W-:Y:S01]  /*0450*/  LEA R14, R4, UR4, 0x4 ;  /* 0x00000004040e7c11 */ /* 0x000fe2000f8e20ff */
[----:B-1----:R-:W-:Y:S02]  /*0460*/  FADD R12, R7, R15 ;  /* 0x0000000f070c7221 */ /* 0x002fe40000000000 */
[C---:B------:R-:W-:Y:S02]  /*0470*/  IMAD R8, R2.reuse, 0x4, R9 ;  /* 0x0000000402087824 */ /* 0x040fe400078e0209 */
[----:B------:R-:W-:Y:S01]  /*0480*/  IMAD R9, R2, 0x4, R14 ;  /* 0x0000000402097824 */ /* 0x000fe200078e020e */
[----:B------:R-:W-:-:S02]  /*0490*/  CS2R R14, SRZ ;  /* 0x00000000000e7805 */ /* 0x000fc4000001ff00 */
[----:B------:R-:W-:Y:S04]  /*04a0*/  STS [R8+0x100], R28 ;  /* 0x0001001c08007388 */ /* 0x000fe80000000800 */
[----:B------:R1:W-:Y:S04]  /*04b0*/  STS [R9+0x180], R12 ;  /* 0x0001800c09007388 */ /* 0x0003e80000000800 */
[----:B------:R-:W-:Y:S04]  /*04c0*/  STS [R21+0x40], R20 ;  /* 0x0000401415007388 */ /* 0x000fe80000000800 */
[----:B------:R2:W-:Y:S01]  /*04d0*/  STS [R18+0xc0], R29 ;  /* 0x0000c01d12007388 */ /* 0x0005e20000000800 */
[----:B-1----:R-:W-:Y:S01]  /*04e0*/  CS2R R12, SRZ ;  /* 0x00000000000c7805 */ /* 0x002fe2000001ff00 */
[----:B--2---:R-:W-:-:S05]  /*04f0*/  IMAD.WIDE R28, R19, 0x4, R26 ;  /* 0x00000004131c7825 */ /* 0x004fca00078e021a */
[----:B------:R-:W2:Y:S01]  /*0500*/  @!P1 LDG.E.EL.128 R12, desc[UR6][R28.64] ;  /* 0x000000061c0c9981 */ /* 0x000ea2000c2e1d00 */
[----:B------:R-:W-:Y:S01]  /*0510*/  IMAD R20, R17, -0xc, R18 ;  /* 0xfffffff411147824 */ /* 0x000fe200078e0212 */
[----:B------:R-:W-:Y:S01]  /*0520*/  CS2R R18, SRZ ;  /* 0x0000000000127805 */ /* 0x000fe2000001ff00 */
[----:B------:R-:W-:Y:S01]  /*0530*/  IMAD.WIDE R26, R16, 0x4, R26 ;  /* 0x00000004101a7825 */ /* 0x000fe200078e021a */
[----:B------:R-:W-:-:S06]  /*0540*/  CS2R R16, SRZ ;  /* 0x0000000000107805 */ /* 0x000fcc000001ff00 */
[----:B------:R-:W3:Y:S01]  /*0550*/  @!P2 LDG.E.EL.128 R16, desc[UR6][R26.64] ;  /* 0x000000061a10a981 */ /* 0x000ee2000c2e1d00 */
[----:B------:R-:W-:Y:S02]  /*0560*/  IMAD R4, R4, -0xc, R9 ;  /* 0xfffffff404047824 */ /* 0x000fe400078e0209 */
[----:B------:R-:W-:Y:S02]  /*0570*/  IMAD R5, R5, -0xc, R8 ;  /* 0xfffffff405057824 */ /* 0x000fe400078e0208 */
[----:B--2---:R-:W-:Y:S01]  /*0580*/  FADD R12, RZ, -R12 ;  /* 0x8000000cff0c7221 */ /* 0x004fe20000000000 */
[----:B------:R-:W-:Y:S01]  /*0590*/  FADD R13, RZ, -R13 ;  /* 0x8000000dff0d7221 */ /* 0x000fe20000000000 */
[----:B------:R-:W-:Y:S01]  /*05a0*/  FADD R15, RZ, -R15 ;  /* 0x8000000fff0f7221 */ /* 0x000fe20000000000 */
[----:B------:R-:W-:Y:S01]  /*05b0*/  FADD R14, RZ, -R14 ;  /* 0x8000000eff0e7221 */ /* 0x000fe20000000000 */
[----:B------:R-:W-:Y:S01]  /*05c0*/  FMUL R12, R12, 1.4426950216293334961 ;  /* 0x3fb8aa3b0c0c7820 */ /* 0x000fe20000400000 */
[----:B------:R-:W-:Y:S01]  /*05d0*/  FMUL R28, R13, 1.4426950216293334961 ;  /* 0x3fb8aa3b0d1c7820 */ /* 0x000fe20000400000 */
[----:B------:R-:W-:Y:S01]  /*05e0*/  FMUL R13, R15, 1.4426950216293334961 ;  /* 0x3fb8aa3b0f0d7820 */ /* 0x000fe20000400000 */
[----:B------:R-:W-:-:S02]  /*05f0*/  FMUL R21, R14, 1.4426950216293334961 ;  /* 0x3fb8aa3b0e157820 */ /* 0x000fc40000400000 */
[----:B------:R-:W-:Y:S01]  /*0600*/  FSETP.GEU.AND P2, PT, R12, -126, PT ;  /* 0xc2fc00000c00780b */ /* 0x000fe20003f4e000 */
[----:B---3--:R-:W-:Y:S01]  /*0610*/  FADD R16, RZ, -R16 ;  /* 0x80000010ff107221 */ /* 0x008fe20000000000 */
[----:B------:R-:W-:Y:S01]  /*0620*/  FSETP.GEU.AND P3, PT, R28, -126, PT ;  /* 0xc2fc00001c00780b */ /* 0x000fe20003f6e000 */
[----:B------:R-:W-:Y:S01]  /*0630*/  FADD R17, RZ, -R17 ;  /* 0x80000011ff117221 */ /* 0x000fe20000000000 */
[----:B------:R-:W-:Y:S01]  /*0640*/  FSETP.GEU.AND P5, PT, R13, -126, PT ;  /* 0xc2fc00000d00780b */ /* 0x000fe20003fae000 */
[----:B------:R-:W-:Y:S01]  /*0650*/  FMUL R16, R16, 1.4426950216293334961 ;  /* 0x3fb8aa3b10107820 */ /* 0x000fe20000400000 */
[----:B------:R-:W-:Y:S01]  /*0660*/  FADD R18, RZ, -R18 ;  /* 0x80000012ff127221 */ /* 0x000fe20000000000 */
[----:B------:R-:W-:Y:S01]  /*0670*/  FSETP.GEU.AND P4, PT, R21, -126, PT ;  /* 0xc2fc00001500780b */ /* 0x000fe20003f8e000 */
[----:B------:R-:W-:Y:S01]  /*0680*/  FMUL R17, R17, 1.4426950216293334961 ;  /* 0x3fb8aa3b11117820 */ /* 0x000fe20000400000 */
[----:B------:R-:W-:Y:S01]  /*0690*/  FADD R19, RZ, -R19 ;  /* 0x80000013ff137221 */ /* 0x000fe20000000000 */
[----:B------:R-:W-:Y:S01]  /*06a0*/  FMUL R26, R18, 1.4426950216293334961 ;  /* 0x3fb8aa3b121a7820 */ /* 0x000fe20000400000 */
[----:B------:R-:W-:-:S02]  /*06b0*/  FSETP.GEU.AND P6, PT, R16, -126, PT ;  /* 0xc2fc00001000780b */ /* 0x000fc40003fce000 */
[----:B------:R-:W-:Y:S01]  /*06c0*/  @!P2 FMUL R12, R12, 0.5 ;  /* 0x3f0000000c0ca820 */ /* 0x000fe20000400000 */
[----:B------:R-:W-:Y:S01]  /*06d0*/  FSETP.GEU.AND P1, PT, R17, -126, PT ;  /* 0xc2fc00001100780b */ /* 0x000fe20003f2e000 */
[----:B------:R-:W-:Y:S01]  /*06e0*/  @!P3 FMUL R28, R28, 0.5 ;  /* 0x3f0000001c1cb820 */ /* 0x000fe20000400000 */
[----:B------:R-:W-:Y:S01]  /*06f0*/  FMUL R19, R19, 1.4426950216293334961 ;  /* 0x3fb8aa3b13137820 */ /* 0x000fe20000400000 */
[----:B------:R-:W-:Y:S02]  /*0700*/  @!P5 FMUL R13, R13, 0.5 ;  /* 0x3f0000000d0dd820 */ /* 0x000fe40000400000 */
[----:B------:R-:W1:Y:S01]  /*0710*/  MUFU.EX2 R12, R12 ;  /* 0x0000000c000c7308 */ /* 0x000e620000000800 */
[----:B------:R-:W-:-:S04]  /*0720*/  @!P4 FMUL R21, R21, 0.5 ;  /* 0x3f0000001515c820 */ /* 0x000fc80000400000 */
[----:B------:R-:W-:-:S03]  /*0730*/  @!P6 FMUL R16, R16, 0.5 ;  /* 0x3f0000001010e820 */ /* 0x000fc60000400000 */
[----:B------:R-:W2:Y:S01]  /*0740*/  MUFU.EX2 R14, R28 ;  /* 0x0000001c000e7308 */ /* 0x000ea20000000800 */
[----:B------:R-:W-:Y:S01]  /*0750*/  @!P1 FMUL R17, R17, 0.5 ;  /* 0x3f00000011119820 */ /* 0x000fe20000400000 */
[----:B-1----:R-:W-:Y:S01]  /*0760*/  @!P2 FMUL R12, R12, R12 ;  /* 0x0000000c0c0ca220 */ /* 0x002fe20000400000 */
[----:B------:R-:W-:-:S05]  /*0770*/  FSETP.GEU.AND P2, PT, R26, -126, PT ;  /* 0xc2fc00001a00780b */ /* 0x000fca0003f4e000 */
[----:B------:R-:W1:Y:S01]  /*0780*/  MUFU.EX2 R15, R13 ;  /* 0x0000000d000f7308 */ /* 0x000e620000000800 */
[----:B------:R-:W-:Y:S01]  /*0790*/  FADD R27, R12, 1 ;  /* 0x3f8000000c1b7421 */ /* 0x000fe20000000000 */
[----:B--2---:R-:W-:Y:S01]  /*07a0*/  @!P3 FMUL R14, R14, R14 ;  /* 0x0000000e0e0eb220 */ /* 0x004fe20000400000 */
[----:B------:R-:W-:-:S05]  /*07b0*/  FSETP.GEU.AND P3, PT, R19, -126, PT ;  /* 0xc2fc00001300780b */ /* 0x000fca0003f6e000 */
[----:B------:R-:W2:Y:S01]  /*07c0*/  MUFU.EX2 R21, R21 ;  /* 0x0000001500157308 */ /* 0x000ea20000000800 */
[----:B------:R-:W-:Y:S01]  /*07d0*/  FADD R29, R14, 1 ;  /* 0x3f8000000e1d7421 */ /* 0x000fe20000000000 */
[----:B------:R-:W-:Y:S01]  /*07e0*/  @!P2 FMUL R26, R26, 0.5 ;  /* 0x3f0000001a1aa820 */ /* 0x000fe20000400000 */
[----:B-1----:R-:W-:-:S05]  /*07f0*/  @!P5 FMUL R15, R15, R15 ;  /* 0x0000000f0f0fd220 */ /* 0x002fca0000400000 */
[----:B------:R-:W1:Y:S01]  /*0800*/  MUFU.EX2 R16, R16 ;  /* 0x0000001000107308 */ /* 0x000e620000000800 */
[----:B------:R-:W-:Y:S01]  /*0810*/  FSETP.GT.AND P5, PT, R29, 8.50705917302346158658e+37, PT ;  /* 0x7e8000001d00780b */ /* 0x000fe20003fa4000 */
[----:B------:R-:W-:Y:S01]  /*0820*/  FADD R15, R15, 1 ;  /* 0x3f8000000f0f7421 */ /* 0x000fe20000000000 */
[----:B------:R-:W-:Y:S01]  /*0830*/  @!P3 FMUL R19, R19, 0.5 ;  /* 0x3f0000001313b820 */ /* 0x000fe20000400000 */
[----:B--2---:R-:W-:-:S04]  /*0840*/  @!P4 FMUL R21, R21, R21 ;  /* 0x000000151515c220 */ /* 0x004fc80000400000 */
[----:B------:R-:W2:Y:S01]  /*0850*/  MUFU.EX2 R18, R17 ;  /* 0x0000001100127308 */ /* 0x000ea20000000800 */
[----:B------:R-:W-:Y:S01]  /*0860*/  FSETP.GT.AND P4, PT, R27, 8.50705917302346158658e+37, PT ;  /* 0x7e8000001b00780b */ /* 0x000fe20003f84000 */
[----:B------:R-:W-:-:S04]  /*0870*/  FADD R28, R21, 1 ;  /* 0x3f800000151c7421 */ /* 0x000fc80000000000 */
[----:B------:R-:W-:Y:S01]  /*0880*/  @P5 FMUL R29, R29, 0.25 ;  /* 0x3e8000001d1d5820 */ /* 0x000fe20000400000 */
[----:B-1----:R-:W-:Y:S01]  /*0890*/  @!P6 FMUL R16, R16, R16 ;  /* 0x000000101010e220 */ /* 0x002fe20000400000 */
[----:B------:R1:W3:Y:S01]  /*08a0*/  MUFU.EX2 R13, R26 ;  /* 0x0000001a000d7308 */ /* 0x0002e20000000800 */
[----:B------:R-:W-:Y:S02]  /*08b0*/  FSETP.GT.AND P6, PT, R28, 8.50705917302346158658e+37, PT ;  /* 0x7e8000001c00780b */ /* 0x000fe40003fc4000 */
[----:B------:R-:W-:Y:S01]  /*08c0*/  FADD R21, R16, 1 ;  /* 0x3f80000010157421 */ /* 0x000fe20000000000 */
[----:B------:R-:W-:Y:S02]  /*08d0*/  IMAD.MOV.U32 R16, RZ, RZ, 0x3e800000 ;  /* 0x3e800000ff107424 */ /* 0x000fe400078e00ff */
[----:B------:R-:W-:Y:S01]  /*08e0*/  @P4 FMUL R27, R27, 0.25 ;  /* 0x3e8000001b1b4820 */ /* 0x000fe20000400000 */
[----:B--2---:R-:W-:Y:S01]  /*08f0*/  @!P1 FMUL R18, R18, R18 ;  /* 0x0000001212129220 */ /* 0x004fe20000400000 */
[----:B------:R-:W-:Y:S01]  /*0900*/  FSETP.GT.AND P1, PT, R15, 8.50705917302346158658e+37, PT ;  /* 0x7e8000000f00780b */ /* 0x000fe20003f24000 */
[----:B------:R-:W2:Y:S01]  /*0910*/  MUFU.EX2 R12, R19 ;  /* 0x00000013000c7308 */ /* 0x000ea20000000800 */
[----:B-1----:R-:W-:Y:S01]  /*0920*/  FSEL R26, R16, 1, P4 ;  /* 0x3f800000101a7808 */ /* 0x002fe20002000000 */
[----:B------:R-:W-:-:S02]  /*0930*/  FADD R14, R18, 1 ;  /* 0x3f800000120e7421 */ /* 0x000fc40000000000 */
[----:B------:R-:W1:Y:S01]  /*0940*/  S2R R18, SR_TID.X ;  /* 0x0000000000127919 */ /* 0x000e620000002100 */
[----:B------:R-:W-:Y:S01]  /*0950*/  @P6 FMUL R28, R28, 0.25 ;  /* 0x3e8000001c1c6820 */ /* 0x000fe20000400000 */
[----:B---3--:R-:W-:Y:S01]  /*0960*/  @!P2 FMUL R13, R13, R13 ;  /* 0x0000000d0d0da220 */ /* 0x008fe20000400000 */
[----:B------:R-:W-:Y:S01]  /*0970*/  FSETP.GT.AND P4, PT, R14, 8.50705917302346158658e+37, PT ;  /* 0x7e8000000e00780b */ /* 0x000fe20003f84000 */
[----:B------:R3:W4:Y:S01]  /*0980*/  MUFU.RCP R19, R29 ;  /* 0x0000001d00137308 */ /* 0x0007220000001000 */
[----:B------:R-:W-:Y:S01]  /*0990*/  FSETP.GT.AND P2, PT, R21, 8.50705917302346158658e+37, PT ;  /* 0x7e8000001500780b */ /* 0x000fe20003f44000 */
[----:B------:R-:W-:Y:S02]  /*09a0*/  FADD R13, R13, 1 ;  /* 0x3f8000000d0d7421 */ /* 0x000fe40000000000 */
[----:B------:R-:W-:Y:S01]  /*09b0*/  @P1 FMUL R15, R15, 0.25 ;  /* 0x3e8000000f0f1820 */ /* 0x000fe20000400000 */
[----:B--2---:R-:W-:-:S03]  /*09c0*/  @!P3 FMUL R12, R12, R12 ;  /* 0x0000000c0c0cb220 */ /* 0x004fc60000400000 */
[----:B------:R2:W5:Y:S01]  /*09d0*/  MUFU.RCP R17, R27 ;  /* 0x0000001b00117308 */ /* 0x0005620000001000 */
[----:B---3--:R-:W-:Y:S01]  /*09e0*/  FADD R29, R7, R11 ;  /* 0x0000000b071d7221 */ /* 0x008fe20000000000 */
[----:B------:R-:W-:Y:S02]  /*09f0*/  FSEL R7, R16, 1, P5 ;  /* 0x3f80000010077808 */ /* 0x000fe40002800000 */
[----:B------:R-:W-:Y:S01]  /*0a00*/  FSETP.GT.AND P5, PT, R13, 8.50705917302346158658e+37, PT ;  /* 0x7e8000000d00780b */ /* 0x000fe20003fa4000 */
[----:B------:R-:W-:Y:S01]  /*0a10*/  @P4 FMUL R14, R14, 0.25 ;  /* 0x3e8000000e0e4820 */ /* 0x000fe20000400000 */
[----:B------:R-:W-:Y:S01]  /*0a20*/  @P2 FMUL R21, R21, 0.25 ;  /* 0x3e80000015152820 */ /* 0x000fe20000400000 */
[----:B----4-:R-:W-:Y:S01]  /*0a30*/  FMUL R19, R19, R7 ;  /* 0x0000000713137220 */ /* 0x010fe20000400000 */
[----:B------:R-:W-:Y:S01]  /*0a40*/  FSEL R7, R16, 1, P1 ;  /* 0x3f80000010077808 */ /* 0x000fe20000800000 */
[----:B--2---:R-:W-:Y:S01]  /*0a50*/  FADD R27, R6, R10 ;  /* 0x0000000a061b7221 */ /* 0x004fe20000000000 */
[----:B------:R2:W-:Y:S04]  /*0a60*/  MUFU.RCP R11, R14 ;  /* 0x0000000e000b7308 */ /* 0x0005e80000001000 */
[----:B------:R3:W-:Y:S01]  /*0a70*/  STS [R8+0x140], R27 ;  /* 0x0001401b08007388 */ /* 0x0007e20000000800 */
[----:B-----5:R-:W-:Y:S01]  /*0a80*/  FMUL R17, R17, R26 ;  /* 0x0000001a11117220 */ /* 0x020fe20000400000 */
[----:B------:R-:W-:Y:S01]  /*0a90*/  FSEL R26, R16, 1, P2 ;  /* 0x3f800000101a7808 */ /* 0x000fe20001000000 */
[----:B------:R-:W-:Y:S01]  /*0aa0*/  @P5 FMUL R13, R13, 0.25 ;  /* 0x3e8000000d0d5820 */ /* 0x000fe20000400000 */
[----:B------:R4:W-:Y:S01]  /*0ab0*/  STS [R9+0x1c0], R29 ;  /* 0x0001c01d09007388 */ /* 0x0009e20000000800 */
[----:B------:R5:W4:Y:S01]  /*0ac0*/  MUFU.RCP R10, R15 ;  /* 0x0000000f000a7308 */ /* 0x000b220000001000 */
[----:B--2---:R-:W-:Y:S01]  /*0ad0*/  LOP3.LUT R14, R3, 0x7f, RZ, 0xc0, !PT ;  /* 0x0000007f030e7812 */ /* 0x004fe200078ec0ff */
[----:B-1----:R-:W-:Y:S01]  /*0ae0*/  IMAD.SHL.U32 R18, R18, 0x80, RZ ;  /* 0x0000008012127824 */ /* 0x002fe200078e00ff */
[----:B------:R-:W-:Y:S01]  /*0af0*/  FSETP.GEU.AND P2, PT, R19, RZ, PT ;  /* 0x000000ff1300720b */ /* 0x000fe20003f4e000 */
[----:B---3--:R-:W-:Y:S01]  /*0b00*/  FADD R27, R12, 1 ;  /* 0x3f8000000c1b7421 */ /* 0x008fe20000000000 */
[----:B------:R-:W-:-:S03]  /*0b10*/  FSEL R12, R16, 1, P5 ;  /* 0x3f800000100c7808 */ /* 0x000fc60002800000 */
[----:B------:R-:W1:Y:S01]  /*0b20*/  MUFU.RCP R13, R13 ;  /* 0x0000000d000d7308 */ /* 0x000e620000001000 */
[----:B-----5:R-:W-:Y:S02]  /*0b30*/  SHF.R.U32.HI R15, RZ, 0x5, R0 ;  /* 0x00000005ff0f7819 */ /* 0x020fe40000011600 */
[----:B------:R-:W-:Y:S02]  /*0b40*/  LOP3.LUT R18, R18, 0x380, RZ, 0xc0, !PT ;  /* 0x0000038012127812 */ /* 0x000fe400078ec0ff */
[----:B------:R-:W-:Y:S01]  /*0b50*/  SGXT.U32 R3, R15, 0x4 ;  /* 0x000000040f03781a */ /* 0x000fe20000000000 */
[----:B0---4-:R-:W-:Y:S01]  /*0b60*/  FMUL R7, R10, R7 ;  /* 0x000000070a077220 */ /* 0x011fe20000400000 */
[----:B------:R-:W-:Y:S01]  /*0b70*/  FSEL R10, R16, 1, P4 ;  /* 0x3f800000100a7808 */ /* 0x000fe20002000000 */
[----:B------:R-:W0:Y:S02]  /*0b80*/  MUFU.RCP R21, R21 ;  /* 0x0000001500157308 */ /* 0x000e240000001000 */
[----:B------:R-:W-:Y:S01]  /*0b90*/  IMAD.IADD R14, R3, 0x1, R14 ;  /* 0x00000001030e7824 */ /* 0x000fe200078e020e */
[----:B------:R-:W-:Y:S01]  /*0ba0*/  FSETP.GT.AND P1, PT, R27, 8.50705917302346158658e+37, PT ;  /* 0x7e8000001b00780b */ /* 0x000fe20003f24000 */
[----:B------:R-:W-:Y:S01]  /*0bb0*/  FMUL R11, R11, R10 ;  /* 0x0000000a0b0b7220 */ /* 0x000fe20000400000 */
[----:B------:R-:W-:Y:S01]  /*0bc0*/  LEA.HI R29, R18, UR4, RZ, 0x1d ;  /* 0x00000004121d7c11 */ /* 0x000fe2000f8fe8ff */
[----:B-1----:R-:W-:Y:S01]  /*0bd0*/  FMUL R10, R13, R12 ;  /* 0x0000000c0d0a7220 */ /* 0x002fe20000400000 */
[----:B------:R-:W-:Y:S01]  /*0be0*/  LEA R14, R14, UR4, 0x4 ;  /* 0x000000040e0e7c11 */ /* 0x000fe2000f8e20ff */
[----:B------:R-:W-:Y:S01]  /*0bf0*/  BAR.SYNC.DEFER_BLOCKING 0x0 ;  /* 0x0000000000007b1d */ /* 0x000fe20000010000 */
[----:B------:R-:W-:Y:S01]  /*0c00*/  LOP3.LUT R0, R0, 0x1fc, RZ, 0xc0, !PT ;  /* 0x000001fc00007812 */ /* 0x000fe200078ec0ff */
[----:B------:R-:W-:Y:S01]  /*0c10*/  IMAD R2, R2, 0x4, R29 ;  /* 0x0000000402027824 */ /* 0x000fe200078e021d */
[----:B------:R-:W-:-:S02]  /*0c20*/  FSEL R29, R16, 1, P1 ;  /* 0x3f800000101d7808 */ /* 0x000fc40000800000 */
[----:B------:R-:W-:Y:S01]  /*0c30*/  FSEL R18, R19, RZ, P2 ;  /* 0x000000ff13127208 */ /* 0x000fe20001000000 */
[----:B------:R1:W2:Y:S02]  /*0c40*/  MUFU.RCP R6, R28 ;  /* 0x0000001c00067308 */ /* 0x0002a40000001000 */
[----:B------:R-:W-:Y:S01]  /*0c50*/  @P1 FMUL R27, R27, 0.25 ;  /* 0x3e8000001b1b1820 */ /* 0x000fe20000400000 */
[----:B0-----:R-:W-:Y:S01]  /*0c60*/  FMUL R21, R21, R26 ;  /* 0x0000001a15157220 */ /* 0x001fe20000400000 */
[----:B------:R-:W-:Y:S02]  /*0c70*/  FSETP.GEU.AND P1, PT, R17, RZ, PT ;  /* 0x000000ff1100720b */ /* 0x000fe40003f2e000 */
[----:B------:R-:W-:Y:S02]  /*0c80*/  FSETP.GEU.AND P3, PT, R7, RZ, PT ;  /* 0x000000ff0700720b */ /* 0x000fe40003f6e000 */
[----:B------:R-:W-:Y:S01]  /*0c90*/  FSEL R17, R17, RZ, P1 ;  /* 0x000000ff11117208 */ /* 0x000fe20000800000 */
[----:B------:R0:W3:Y:S01]  /*0ca0*/  MUFU.RCP R26, R27 ;  /* 0x0000001b001a7308 */ /* 0x0000e20000001000 */
[----:B-1----:R-:W-:-:S02]  /*0cb0*/  FSEL R28, R16, 1, P6 ;  /* 0x3f800000101c7808 */ /* 0x002fc40003000000 */
[----:B------:R-:W-:Y:S02]  /*0cc0*/  LOP3.LUT R16, R0, 0x200, RZ, 0xfc, !PT ;  /* 0x0000020000107812 */ /* 0x000fe400078efcff */
[----:B------:R-:W-:Y:S02]  /*0cd0*/  FSETP.GEU.AND P4, PT, R21, RZ, PT ;  /* 0x000000ff1500720b */ /* 0x000fe40003f8e000 */
[----:B------:R-:W-:Y:S01]  /*0ce0*/  SHF.R.U32.HI R16, RZ, 0x5, R16 ;  /* 0x00000005ff107819 */ /* 0x000fe20000011610 */
[----:B--2---:R-:W-:Y:S01]  /*0cf0*/  FMUL R6, R6, R28 ;  /* 0x0000001c06067220 */ /* 0x004fe20000400000 */
[----:B------:R-:W-:Y:S01]  /*0d00*/  FSETP.GEU.AND P6, PT, R11, RZ, PT ;  /* 0x000000ff0b00720b */ /* 0x000fe20003fce000 */
[----:B------:R-:W1:Y:S01]  /*0d10*/  LDS.128 R12, [R14] ;  /* 0x000000000e0c7984 */ /* 0x000e620000000c00 */
[----:B0-----:R-:W-:Y:S02]  /*0d20*/  LEA R27, R16, UR4, 0x4 ;  /* 0x00000004101b7c11 */ /* 0x001fe4000f8e20ff */
[----:B------:R-:W-:Y:S01]  /*0d30*/  FSETP.GEU.AND P2, PT, R6, RZ, PT ;  /* 0x000000ff0600720b */ /* 0x000fe20003f4e000 */
[----:B---3--:R-:W-:-:S02]  /*0d40*/  FMUL R26, R26, R29 ;  /* 0x0000001d1a1a7220 */ /* 0x008fc40000400000 */
[----:B------:R-:W-:Y:S01]  /*0d50*/  IMAD R16, R0, 0x4, R27 ;  /* 0x0000000400107824 */ /* 0x000fe200078e021b */
[----:B------:R-:W-:Y:S02]  /*0d60*/  FSEL R27, R6, RZ, P2 ;  /* 0x000000ff061b7208 */ /* 0x000fe40001000000 */
[----:B------:R-:W-:Y:S02]  /*0d70*/  FSEL R6, R7, RZ, P3 ;  /* 0x000000ff07067208 */ /* 0x000fe40001800000 */
[----:B------:R-:W-:Y:S02]  /*0d80*/  FSEL R21, R21, RZ, P4 ;  /* 0x000000ff15157208 */ /* 0x000fe40002000000 */
[----:B------:R-:W-:-:S04]  /*0d90*/  FSETP.GEU.AND P4, PT, R10, RZ, PT ;  /* 0x000000ff0a00720b */ /* 0x000fc80003f8e000 */
[----:B------:R-:W-:Y:S02]  /*0da0*/  FSEL R9, R10, RZ, P4 ;  /* 0x000000ff0a097208 */ /* 0x000fe40002000000 */
[C---:B-1----:R-:W-:Y:S01]  /*0db0*/  FSETP.GEU.AND P5, PT, R12.reuse, -R17, PT ;  /* 0x800000110c00720b */ /* 0x042fe20003fae000 */
[----:B------:R-:W-:Y:S01]  /*0dc0*/  FADD R12, R12, R17 ;  /* 0x000000110c0c7221 */ /* 0x000fe20000000000 */
[C---:B------:R-:W-:Y:S01]  /*0dd0*/  FSETP.GEU.AND P1, PT, R13.reuse, -R18, PT ;  /* 0x800000120d00720b */ /* 0x040fe20003f2e000 */
[----:B------:R-:W-:Y:S01]  /*0de0*/  FADD R13, R13, R18 ;  /* 0x000000120d0d7221 */ /* 0x000fe20000000000 */
[C---:B------:R-:W-:Y:S01]  /*0df0*/  FSETP.GEU.AND P3, PT, R15.reuse, -R6, PT ;  /* 0x800000060f00720b */ /* 0x040fe20003f6e000 */
[----:B------:R-:W0:Y:S01]  /*0e00*/  LDS.128 R16, [R16+0x800] ;  /* 0x0008000010107984 */ /* 0x000e220000000c00 */
[----:B------:R-:W-:Y:S01]  /*0e10*/  FADD R15, R15, R6 ;  /* 0x000000060f0f7221 */ /* 0x000fe20000000000 */
[----:B------:R-:W-:Y:S01]  /*0e20*/  FSEL R6, R11, RZ, P6 ;  /* 0x000000ff0b067208 */ /* 0x000fe20003000000 */
[----:B------:R-:W-:Y:S01]  /*0e30*/  BAR.SYNC.DEFER_BLOCKING 0x0 ;  /* 0x0000000000007b1d */ /* 0x000fe20000010000 */
[----:B------:R-:W-:-:S02]  /*0e40*/  FSETP.GEU.AND P6, PT, R26, RZ, PT ;  /* 0x000000ff1a00720b */ /* 0x000fc40003fce000 */
[C---:B------:R-:W-:Y:S01]  /*0e50*/  FSETP.GEU.AND P2, PT, R14.reuse, -R27, PT ;  /* 0x8000001b0e00720b */ /* 0x040fe20003f4e000 */
[----:B------:R-:W-:Y:S01]  /*0e60*/  FADD R14, R14, R27 ;  /* 0x0000001b0e0e7221 */ /* 0x000fe20000000000 */
[----:B------:R-:W-:Y:S02]  /*0e70*/  FSEL R7, R12, RZ, P5 ;  /* 0x000000ff0c077208 */ /* 0x000fe40002800000 */
[----:B------:R-:W-:Y:S02]  /*0e80*/  FSEL R26, R26, RZ, P6 ;  /* 0x000000ff1a1a7208 */ /* 0x000fe40003000000 */
[----:B------:R-:W-:Y:S02]  /*0e90*/  FSEL R13, R13, RZ, P1 ;  /* 0x000000ff0d0d7208 */ /* 0x000fe40000800000 */
[----:B------:R-:W-:Y:S02]  /*0ea0*/  FSEL R14, R14, RZ, P2 ;  /* 0x000000ff0e0e7208 */ /* 0x000fe40001000000 */
[----:B------:R-:W-:-:S02]  /*0eb0*/  FSEL R15, R15, RZ, P3 ;  /* 0x000000ff0f0f7208 */ /* 0x000fc40001800000 */
[----:B------:R-:W-:-:S05]  /*0ec0*/  LEA R11, R3, UR4, 0x2 ;  /* 0x00000004030b7c11 */ /* 0x000fca000f8e10ff */
[C---:B------:R-:W-:Y:S01]  /*0ed0*/  IMAD R12, R0.reuse, 0x4, R11 ;  /* 0x00000004000c7824 */ /* 0x040fe200078e020b */
[----:B------:R1:W-:Y:S04]  /*0ee0*/  STS [R2], R7 ;  /* 0x0000000702007388 */ /* 0x0003e80000000800 */
[----:B------:R2:W-:Y:S04]  /*0ef0*/  STS [R20+0x80], R13 ;  /* 0x0000800d14007388 */ /* 0x0005e80000000800 */
[----:B------:R-:W-:Y:S01]  /*0f00*/  STS [R5+0x100], R14 ;  /* 0x0001000e05007388 */ /* 0x000fe20000000800 */
[----:B-1----:R-:W-:-:S02]  /*0f10*/  LOP3.LUT R7, R0, 0x200, RZ, 0xfc, !PT ;  /* 0x0000020000077812 */ /* 0x002fc400078efcff */
[C---:B0-----:R-:W-:Y:S01]  /*0f20*/  FSETP.GEU.AND P5, PT, R16.reuse, -R21, PT ;  /* 0x800000151000720b */ /* 0x041fe20003fae000 */
[----:B------:R-:W-:Y:S01]  /*0f30*/  FADD R16, R16, R21 ;  /* 0x0000001510107221 */ /* 0x000fe20000000000 */
[C---:B------:R-:W-:Y:S01]  /*0f40*/  FSETP.GEU.AND P4, PT, R17.reuse, -R6, PT ;  /* 0x800000061100720b */ /* 0x040fe20003f8e000 */
[----:B------:R-:W-:Y:S01]  /*0f50*/  FADD R6, R17, R6 ;  /* 0x0000000611067221 */ /* 0x000fe20000000000 */
[C---:B------:R-:W-:Y:S01]  /*0f60*/  FSETP.GEU.AND P6, PT, R18.reuse, -R9, PT ;  /* 0x800000091200720b */ /* 0x040fe20003fce000 */
[----:B------:R-:W-:Y:S01]  /*0f70*/  FADD R9, R18, R9 ;  /* 0x0000000912097221 */ /* 0x000fe20000000000 */
[C---:B------:R-:W-:Y:S01]  /*0f80*/  FSETP.GEU.AND P1, PT, R19.reuse, -R26, PT ;  /* 0x8000001a1300720b */ /* 0x040fe20003f2e000 */
[----:B------:R-:W-:Y:S01]  /*0f90*/  FADD R19, R19, R26 ;  /* 0x0000001a13137221 */ /* 0x000fe20000000000 */
[----:B------:R-:W-:Y:S01]  /*0fa0*/  FSEL R17, R16, RZ, P5 ;  /* 0x000000ff10117208 */ /* 0x000fe20002800000 */
[----:B------:R-:W-:Y:S01]  /*0fb0*/  STS [R4+0x180], R15 ;  /* 0x0001800f04007388 */ /* 0x000fe20000000800 */
[----:B------:R-:W-:-:S02]  /*0fc0*/  FSEL R3, R6, RZ, P4 ;  /* 0x000000ff06037208 */ /* 0x000fc40002000000 */
[----:B------:R-:W-:Y:S01]  /*0fd0*/  FSEL R6, R9, RZ, P6 ;  /* 0x000000ff09067208 */ /* 0x000fe20003000000 */
[----:B------:R0:W-:Y:S01]  /*0fe0*/  STS [R2+0x40], R17 ;  /* 0x0000401102007388 */ /* 0x0001e20000000800 */
[----:B------:R-:W-:Y:S02]  /*0ff0*/  FSEL R19, R19, RZ, P1 ;  /* 0x000000ff13137208 */ /* 0x000fe40000800000 */
[----:B------:R-:W-:Y:S01]  /*1000*/  SHF.R.U32.HI R7, RZ, 0x5, R7 ;  /* 0x00000005ff077819 */ /* 0x000fe20000011607 */
[----:B------:R1:W-:Y:S03]  /*1010*/  STS [R20+0xc0], R3 ;  /* 0x0000c00314007388 */ /* 0x0003e60000000800 */
[C---:B--2---:R-:W-:Y:S01]  /*1020*/  LEA R13, R7.reuse, UR4, 0x4 ;  /* 0x00000004070d7c11 */ /* 0x044fe2000f8e20ff */
[----:B------:R-:W-:Y:S04]  /*1030*/  STS [R5+0x140], R6 ;  /* 0x0001400605007388 */ /* 0x000fe80000000800 */
[----:B------:R-:W-:Y:S01]  /*1040*/  STS [R4+0x1c0], R19 ;  /* 0x0001c01304007388 */ /* 0x000fe20000000800 */
[C---:B0-----:R-:W-:Y:S01]  /*1050*/  IMAD R2, R0.reuse, 0x4, R13 ;  /* 0x0000000400027824 */ /* 0x041fe200078e020d */
[----:B-1----:R-:W-:Y:S01]  /*1060*/  LEA R3, R7, UR4, 0x2 ;  /* 0x0000000407037c11 */ /* 0x002fe2000f8e10ff */
[----:B------:R-:W-:Y:S04]  /*1070*/  BAR.SYNC.DEFER_BLOCKING 0x0 ;  /* 0x0000000000007b1d */ /* 0x000fe80000010000 */
[----:B------:R-:W-:-:S02]  /*1080*/  IMAD R3, R0, 0x4, R3 ;  /* 0x0000000400037824 */ /* 0x000fc400078e0203 */
[----:B------:R-:W-:Y:S01]  /*1090*/  IMAD R0, R7, -0xc, R2 ;  /* 0xfffffff407007824 */ /* 0x000fe200078e0202 */
[----:B------:R-:W-:Y:S04]  /*10a0*/  LDS R8, [R12] ;  /* 0x000000000c087984 */ /* 0x000fe80000000800 */
[----:B------:R-:W-:Y:S04]  /*10b0*/  LDS R9, [R12+0x4] ;  /* 0x000004000c097984 */ /* 0x000fe80000000800 */
[----:B------:R-:W-:Y:S04]  /*10c0*/  LDS R10, [R12+0x8] ;  /* 0x000008000c0a7984 */ /* 0x000fe80000000800 */
[----:B------:R-:W0:Y:S04]  /*10d0*/  LDS R11, [R12+0xc] ;  /* 0x00000c000c0b7984 */ /* 0x000e280000000800 */
[----:B0-----:R0:W-:Y:S02]  /*10e0*/  @!P0 STG.E.128 desc[UR6][R24.64], R8 ;  /* 0x0000000818008986 */ /* 0x0011e4000c101d06 */
[----:B0-----:R-:W-:Y:S05]  /*10f0*/  @P0 EXIT ;  /* 0x000000000000094d */ /* 0x001fea0003800000 */
[----:B------:R-:W-:Y:S04]  /*1100*/  LDS R4, [R0+0x800] ;  /* 0x0008000000047984 */ /* 0x000fe80000000800 */
[----:B------:R-:W-:Y:S04]  /*1110*/  LDS R5, [R3+0x804] ;  /* 0x0008040003057984 */ /* 0x000fe80000000800 */
[----:B------:R-:W-:Y:S04]  /*1120*/  LDS R6, [R3+0x808] ;  /* 0x0008080003067984 */ /* 0x000fe80000000800 */
[----:B------:R-:W0:Y:S04]  /*1130*/  LDS R7, [R3+0x80c] ;  /* 0x00080c0003077984 */ /* 0x000e280000000800 */
[----:B0-----:R-:W-:Y:S01]  /*1140*/  STG.E.128 desc[UR6][R22.64], R4 ;  /* 0x0000000416007986 */ /* 0x001fe2000c101d06 */
[----:B------:R-:W-:Y:S05]  /*1150*/  EXIT ;  /* 0x000000000000794d */ /* 0x000fea0003800000 */
.L_x_0:
[----:B------:R-:W-:-:S00]  /*1160*/  BRA `(.L_x_0) ;  /* 0xfffffffc00fc7947 */ /* 0x000fc0000383ffff */
[----:B------:R-:W-:-:S00]  /*1170*/  NOP ;  /* 0x0000000000007918 */ /* 0x000fc00000000000 */
        /* <DEDUP_REMOVED lines=8> */
.L_x_1:


//--------------------- .nv.shared.triton_poi_fused_add_convolution_relu_sigmoid_1 --------------------------
	.section	.nv.shared.triton_poi_fused_add_convolution_relu_sigmoid_1,"aw",@nobits
	.sectionflags	@""
	.align	16
	.zero		1024


//--------------------- .nv.constant0.triton_poi_fused_add_convolution_relu_sigmoid_1 --------------------------
	.section	.nv.constant0.triton_poi_fused_add_convolution_relu_sigmoid_1,"a",@progbits
	.sectionflags	@""
	.align	4
.nv.constant0.triton_poi_fused_add_convolution_relu_sigmoid_1:
	.zero		560
